//
// Generated by NVIDIA NVVM Compiler
//
// Compiler Build ID: CL-36424714
// Cuda compilation tools, release 13.0, V13.0.88
// Based on NVVM 20.0.0
//

.version 9.0
.target sm_100
.address_size 64

	// .globl	daxpy

.visible .entry daxpy(
	.param .u64 daxpy_param_0,
	.param .f64 daxpy_param_1,
	.param .u64 .ptr .align 1 daxpy_param_2,
	.param .u64 .ptr .align 1 daxpy_param_3
)
{
	.reg .pred 	%p<2>;
	.reg .b32 	%r<2>;
	.reg .b64 	%rd<10>;
	.reg .b64 	%fd<5>;

	ld.param.u64 	%rd4, [daxpy_param_0];
	ld.param.f64 	%fd1, [daxpy_param_1];
	ld.param.u64 	%rd2, [daxpy_param_2];
	ld.param.u64 	%rd3, [daxpy_param_3];
	mov.u32 	%r1, %tid.x;
	cvt.u64.u32 	%rd1, %r1;
	setp.le.u64 	%p1, %rd4, %rd1;
	@%p1 bra 	$L__BB0_2;
	cvta.to.global.u64 	%rd5, %rd2;
	cvta.to.global.u64 	%rd6, %rd3;
	shl.b64 	%rd7, %rd1, 3;
	add.s64 	%rd8, %rd5, %rd7;
	ld.global.f64 	%fd2, [%rd8];
	add.s64 	%rd9, %rd6, %rd7;
	ld.global.f64 	%fd3, [%rd9];
	fma.rn.f64 	%fd4, %fd1, %fd2, %fd3;
	st.global.f64 	[%rd9], %fd4;
$L__BB0_2:
	ret;

}


// ===== COMPILED SASS (sm_100) =====

	.target	sm_100

	.elftype	@"ET_EXEC"


//--------------------- .note.nv.tkinfo           --------------------------
	.section	.note.nv.tkinfo,"",@"SHT_NOTE"
	.sectionflags	@"SHF_NOTE_NV_TKINFO"
	.tkinfo
        /*0018*/ 	.word	0x00000002
        /*0030*/ 	.string	""
        /*0030*/ 	.string	"ptxas"
        /*0030*/ 	.string	"Cuda compilation tools, release 13.0, V13.0.88"
        /*0030*/ 	.string	"Build cuda_13.0.r13.0/compiler.36424714_0"
        /*0030*/ 	.string	"-arch sm_100 -m 64 "



//--------------------- .note.nv.cuinfo           --------------------------
	.section	.note.nv.cuinfo,"",@"SHT_NOTE"
	.sectionflags	@"SHF_NOTE_NV_CUINFO"
        /*0018*/ 	.short	0x0002
        /*001a*/ 	.short	0x0064
        /*001c*/ 	.short	0x0082
	.zero		2


//--------------------- .nv.info                  --------------------------
	.section	.nv.info,"",@"SHT_CUDA_INFO"
	.align	4


	//----- nvinfo : EIATTR_REGCOUNT
	.align		4
        /*0000*/ 	.byte	0x04, 0x2f
        /*0002*/ 	.short	(.L_1 - .L_0)
	.align		4
.L_0:
        /*0004*/ 	.word	index@(daxpy)
        /*0008*/ 	.word	0x0000000c


	//----- nvinfo : EIATTR_FRAME_SIZE
	.align		4
.L_1:
        /*000c*/ 	.byte	0x04, 0x11
        /*000e*/ 	.short	(.L_3 - .L_2)
	.align		4
.L_2:
        /*0010*/ 	.word	index@(daxpy)
        /*0014*/ 	.word	0x00000000


	//----- nvinfo : EIATTR_MIN_STACK_SIZE
	.align		4
.L_3:
        /*0018*/ 	.byte	0x04, 0x12
        /*001a*/ 	.short	(.L_5 - .L_4)
	.align		4
.L_4:
        /*001c*/ 	.word	index@(daxpy)
        /*0020*/ 	.word	0x00000000
.L_5:


//--------------------- .nv.compat                --------------------------
	.section	.nv.compat,"",@"SHT_CUDA_COMPAT_INFO"
	.align	4
        /*0000*/ 	.byte	0x02, 0x09, 0x00, 0x00, 0x02, 0x02, 0x01, 0x00, 0x02, 0x05, 0x05, 0x00, 0x03, 0x07, 0x01, 0x01
        /*0010*/ 	.byte	0x02, 0x03, 0x00, 0x00, 0x02, 0x06, 0x01, 0x00, 0x04, 0x0b, 0x08, 0x00, 0x01, 0x00, 0x00, 0x00
        /*0020*/ 	.byte	0x00, 0x00, 0x00, 0x00


//--------------------- .nv.info.daxpy            --------------------------
	.section	.nv.info.daxpy,"",@"SHT_CUDA_INFO"
	.sectionflags	@""
	.align	4


	//----- nvinfo : EIATTR_CUDA_API_VERSION
	.align		4
        /*0000*/ 	.byte	0x04, 0x37
        /*0002*/ 	.short	(.L_7 - .L_6)
.L_6:
        /*0004*/ 	.word	0x00000082


	//----- nvinfo : EIATTR_KPARAM_INFO
	.align		4
.L_7:
        /*0008*/ 	.byte	0x04, 0x17
        /*000a*/ 	.short	(.L_9 - .L_8)
.L_8:
        /*000c*/ 	.word	0x00000000
        /*0010*/ 	.short	0x0003
        /*0012*/ 	.short	0x0018
        /*0014*/ 	.byte	0x00, 0xf5, 0x21, 0x00


	//----- nvinfo : EIATTR_KPARAM_INFO
	.align		4
.L_9:
        /*0018*/ 	.byte	0x04, 0x17
        /*001a*/ 	.short	(.L_11 - .L_10)
.L_10:
        /*001c*/ 	.word	0x00000000
        /*0020*/ 	.short	0x0002
        /*0022*/ 	.short	0x0010
        /*0024*/ 	.byte	0x00, 0xf5, 0x21, 0x00


	//----- nvinfo : EIATTR_KPARAM_INFO
	.align		4
.L_11:
        /*0028*/ 	.byte	0x04, 0x17
        /*002a*/ 	.short	(.L_13 - .L_12)
.L_12:
        /*002c*/ 	.word	0x00000000
        /*0030*/ 	.short	0x0001
        /*0032*/ 	.short	0x0008
        /*0034*/ 	.byte	0x00, 0xf0, 0x21, 0x00


	//----- nvinfo : EIATTR_KPARAM_INFO
	.align		4
.L_13:
        /*0038*/ 	.byte	0x04, 0x17
        /*003a*/ 	.short	(.L_15 - .L_14)
.L_14:
        /*003c*/ 	.word	0x00000000
        /*0040*/ 	.short	0x0000
        /*0042*/ 	.short	0x0000
        /*0044*/ 	.byte	0x00, 0xf0, 0x21, 0x00


	//----- nvinfo : EIATTR_SPARSE_MMA_MASK
	.align		4
.L_15:
        /*0048*/ 	.byte	0x03, 0x50
        /*004a*/ 	.short	0x0000


	//----- nvinfo : EIATTR_MAXREG_COUNT
	.align		4
        /*004c*/ 	.byte	0x03, 0x1b
        /*004e*/ 	.short	0x00ff


	//----- nvinfo : EIATTR_MERCURY_ISA_VERSION
	.align		4
        /*0050*/ 	.byte	0x03, 0x5f
        /*0052*/ 	.short	0x0101


	//----- nvinfo : EIATTR_VRC_CTA_INIT_COUNT
	.align		4
        /*0054*/ 	.byte	0x02, 0x4a
	.zero		1
	.zero		1


	//----- nvinfo : EIATTR_EXIT_INSTR_OFFSETS
	.align		4
        /*0058*/ 	.byte	0x04, 0x1c
        /*005a*/ 	.short	(.L_17 - .L_16)


	//   ....[0]....
.L_16:
        /*005c*/ 	.word	0x00000050


	//   ....[1]....
        /*0060*/ 	.word	0x00000130


	//----- nvinfo : EIATTR_CBANK_PARAM_SIZE
	.align		4
.L_17:
        /*0064*/ 	.byte	0x03, 0x19
        /*0066*/ 	.short	0x0020


	//----- nvinfo : EIATTR_PARAM_CBANK
	.align		4
        /*0068*/ 	.byte	0x04, 0x0a
        /*006a*/ 	.short	(.L_19 - .L_18)
	.align		4
.L_18:
        /*006c*/ 	.word	index@(.nv.constant0.daxpy)
        /*0070*/ 	.short	0x0380
        /*0072*/ 	.short	0x0020


	//----- nvinfo : EIATTR_SW_WAR
	.align		4
.L_19:
        /*0074*/ 	.byte	0x04, 0x36
        /*0076*/ 	.short	(.L_21 - .L_20)
.L_20:
        /*0078*/ 	.word	0x00000008
.L_21:


//--------------------- .nv.callgraph             --------------------------
	.section	.nv.callgraph,"",@"SHT_CUDA_CALLGRAPH"
	.align	4
	.sectionentsize	8
	.align		4
        /*0000*/ 	.word	0x00000000
	.align		4
        /*0004*/ 	.word	0xffffffff
	.align		4
        /*0008*/ 	.word	0x00000000
	.align		4
        /*000c*/ 	.word	0xfffffffe
	.align		4
        /*0010*/ 	.word	0x00000000
	.align		4
        /*0014*/ 	.word	0xfffffffd
	.align		4
        /*0018*/ 	.word	0x00000000
	.align		4
        /*001c*/ 	.word	0xfffffffc


//--------------------- .text.daxpy               --------------------------
	.section	.text.daxpy,"ax",@progbits
	.align	128
        .global         daxpy
        .type           daxpy,@function
        .size           daxpy,(.L_x_1 - daxpy)
        .other          daxpy,@"STO_CUDA_ENTRY STV_DEFAULT"
daxpy:
.text.daxpy:
[----:B------:R-:W-:Y:S01]  /*0000*/  LDC R1, c[0x0][0x37c] ;  /* 0x0000df00ff017b82 */ /* 0x000fe20000000800 */
[----:B------:R-:W0:Y:S01]  /*0010*/  S2R R0, SR_TID.X ;  /* 0x0000000000007919 */ /* 0x000e220000002100 */
[----:B------:R-:W0:Y:S02]  /*0020*/  LDCU.64 UR4, c[0x0][0x380] ;  /* 0x00007000ff0477ac */ /* 0x000e240008000a00 */
[----:B0-----:R-:W-:-:S04]  /*0030*/  ISETP.GE.U32.AND P0, PT, R0, UR4, PT ;  /* 0x0000000400007c0c */ /* 0x001fc8000bf06070 */
[----:B------:R-:W-:-:S13]  /*0040*/  ISETP.GE.U32.AND.EX P0, PT, RZ, UR5, PT, P0 ;  /* 0x00000005ff007c0c */ /* 0x000fda000bf06100 */
[----:B------:R-:W-:Y:S05]  /*0050*/  @P0 EXIT ;  /* 0x000000000000094d */ /* 0x000fea0003800000 */
[----:B------:R-:W0:Y:S01]  /*0060*/  LDCU.128 UR8, c[0x0][0x390] ;  /* 0x00007200ff0877ac */ /* 0x000e220008000c00 */
[----:B------:R-:W-:Y:S01]  /*0070*/  IMAD.SHL.U32 R4, R0, 0x8, RZ ;  /* 0x0000000800047824 */ /* 0x000fe200078e00ff */
[----:B------:R-:W-:Y:S01]  /*0080*/  SHF.R.U32.HI R0, RZ, 0x1d, R0 ;  /* 0x0000001dff007819 */ /* 0x000fe20000011600 */
[----:B------:R-:W1:Y:S01]  /*0090*/  LDCU.64 UR4, c[0x0][0x358] ;  /* 0x00006b00ff0477ac */ /* 0x000e620008000a00 */
[----:B------:R-:W2:Y:S02]  /*00a0*/  LDCU.64 UR6, c[0x0][0x388] ;  /* 0x00007100ff0677ac */ /* 0x000ea40008000a00 */
[C---:B0-----:R-:W-:Y:S02]  /*00b0*/  IADD3 R8, P0, PT, R4.reuse, UR8, RZ ;  /* 0x0000000804087c10 */ /* 0x041fe4000ff1e0ff */
[----:B------:R-:W-:Y:S02]  /*00c0*/  IADD3 R4, P1, PT, R4, UR10, RZ ;  /* 0x0000000a04047c10 */ /* 0x000fe4000ff3e0ff */
[----:B------:R-:W-:-:S02]  /*00d0*/  IADD3.X R9, PT, PT, R0, UR9, RZ, P0, !PT ;  /* 0x0000000900097c10 */ /* 0x000fc400087fe4ff */
[----:B------:R-:W-:-:S03]  /*00e0*/  IADD3.X R5, PT, PT, R0, UR11, RZ, P1, !PT ;  /* 0x0000000b00057c10 */ /* 0x000fc60008ffe4ff */
[----:B-1----:R-:W2:Y:S04]  /*00f0*/  LDG.E.64 R2, desc[UR4][R8.64] ;  /* 0x0000000408027981 */ /* 0x002ea8000c1e1b00 */
[----:B------:R-:W2:Y:S02]  /*0100*/  LDG.E.64 R6, desc[UR4][R4.64] ;  /* 0x0000000404067981 */ /* 0x000ea4000c1e1b00 */
[----:B--2---:R-:W-:-:S07]  /*0110*/  DFMA R2, R2, UR6, R6 ;  /* 0x0000000602027c2b */ /* 0x004fce0008000006 */
[----:B------:R-:W-:Y:S01]  /*0120*/  STG.E.64 desc[UR4][R4.64], R2 ;  /* 0x0000000204007986 */ /* 0x000fe2000c101b04 */
[----:B------:R-:W-:Y:S05]  /*0130*/  EXIT ;  /* 0x000000000000794d */ /* 0x000fea0003800000 */
.L_x_0:
[----:B------:R-:W-:-:S00]  /*0140*/  BRA `(.L_x_0) ;  /* 0xfffffffc00fc7947 */ /* 0x000fc0000383ffff */
[----:B------:R-:W-:-:S00]  /*0150*/  NOP ;  /* 0x0000000000007918 */ /* 0x000fc00000000000 */
        /* <DEDUP_REMOVED lines=10> */
.L_x_1:


//--------------------- .nv.shared.reserved.0     --------------------------
	.section	.nv.shared.reserved.0,"aw",@nobits
	.weak		__nv_reservedSMEM_offset_0_alias
	.size		__nv_reservedSMEM_offset_0_alias, 0, 64
	.other		__nv_reservedSMEM_offset_0_alias,@"STO_CUDA_RESERVED_SHARED STV_DEFAULT"
__nv_reservedSMEM_offset_0_alias:
	.zero		0
	.zero		64


//--------------------- .nv.constant0.daxpy       --------------------------
	.section	.nv.constant0.daxpy,"a",@progbits
	.sectionflags	@""
	.align	4
.nv.constant0.daxpy:
	.zero		928


//--------------------- SYMBOLS --------------------------

	.type		.nv.reservedSmem.offset0,@object
	.size		.nv.reservedSmem.offset0,0x4
